//
// Generated by NVIDIA NVVM Compiler
//
// Compiler Build ID: CL-36424714
// Cuda compilation tools, release 13.0, V13.0.88
// Based on NVVM 20.0.0
//

.version 9.0
.target sm_100
.address_size 64

	// .globl	_Z10cuda_sgemmILj32ELj32ELj32ELj4EEvPfS0_S0_iii
// _ZZ10cuda_sgemmILj32ELj32ELj32ELj4EEvPfS0_S0_iiiE8a_shared has been demoted
// _ZZ10cuda_sgemmILj32ELj32ELj32ELj4EEvPfS0_S0_iiiE8b_shared has been demoted

.visible .entry _Z10cuda_sgemmILj32ELj32ELj32ELj4EEvPfS0_S0_iii(
	.param .u64 .ptr .align 1 _Z10cuda_sgemmILj32ELj32ELj32ELj4EEvPfS0_S0_iii_param_0,
	.param .u64 .ptr .align 1 _Z10cuda_sgemmILj32ELj32ELj32ELj4EEvPfS0_S0_iii_param_1,
	.param .u64 .ptr .align 1 _Z10cuda_sgemmILj32ELj32ELj32ELj4EEvPfS0_S0_iii_param_2,
	.param .u32 _Z10cuda_sgemmILj32ELj32ELj32ELj4EEvPfS0_S0_iii_param_3,
	.param .u32 _Z10cuda_sgemmILj32ELj32ELj32ELj4EEvPfS0_S0_iii_param_4,
	.param .u32 _Z10cuda_sgemmILj32ELj32ELj32ELj4EEvPfS0_S0_iii_param_5
)
{
	.reg .pred 	%p<4>;
	.reg .b32 	%r<55>;
	.reg .b32 	%f<99>;
	.reg .b64 	%rd<28>;
	// demoted variable
	.shared .align 4 .b8 _ZZ10cuda_sgemmILj32ELj32ELj32ELj4EEvPfS0_S0_iiiE8a_shared[4096];
	// demoted variable
	.shared .align 4 .b8 _ZZ10cuda_sgemmILj32ELj32ELj32ELj4EEvPfS0_S0_iiiE8b_shared[4096];
	ld.param.u64 	%rd5, [_Z10cuda_sgemmILj32ELj32ELj32ELj4EEvPfS0_S0_iii_param_0];
	ld.param.u64 	%rd6, [_Z10cuda_sgemmILj32ELj32ELj32ELj4EEvPfS0_S0_iii_param_1];
	ld.param.u32 	%r20, [_Z10cuda_sgemmILj32ELj32ELj32ELj4EEvPfS0_S0_iii_param_4];
	ld.param.u32 	%r21, [_Z10cuda_sgemmILj32ELj32ELj32ELj4EEvPfS0_S0_iii_param_5];
	mov.u32 	%r1, %tid.x;
	mov.u32 	%r2, %tid.y;
	mov.u32 	%r22, %ntid.x;
	mad.lo.s32 	%r23, %r2, %r22, %r1;
	and.b32  	%r3, %r23, 15;
	shr.u32 	%r4, %r23, 4;
	mov.u32 	%r24, %ctaid.y;
	shl.b32 	%r5, %r24, 5;
	mov.u32 	%r25, %ctaid.x;
	shl.b32 	%r26, %r25, 5;
	cvt.u64.u32 	%rd1, %r26;
	setp.lt.s32 	%p1, %r21, 1;
	mov.f32 	%f91, 0f00000000;
	mov.f32 	%f92, %f91;
	mov.f32 	%f93, %f91;
	mov.f32 	%f94, %f91;
	@%p1 bra 	$L__BB0_5;
	shl.b32 	%r28, %r2, 7;
	mov.u32 	%r29, _ZZ10cuda_sgemmILj32ELj32ELj32ELj4EEvPfS0_S0_iiiE8a_shared;
	add.s32 	%r30, %r29, %r28;
	shl.b32 	%r31, %r1, 4;
	add.s32 	%r6, %r30, %r31;
	shl.b32 	%r7, %r1, 2;
	mad.lo.s32 	%r8, %r21, %r2, %r7;
	mov.u32 	%r32, _ZZ10cuda_sgemmILj32ELj32ELj32ELj4EEvPfS0_S0_iiiE8b_shared;
	add.s32 	%r33, %r32, %r28;
	add.s32 	%r9, %r33, %r31;
	mul.lo.s32 	%r34, %r5, %r21;
	cvt.u64.u32 	%rd2, %r34;
	cvta.to.global.u64 	%rd3, %rd5;
	cvta.to.global.u64 	%rd4, %rd6;
	mov.b32 	%r51, 0;
	mov.f32 	%f91, 0f00000000;
$L__BB0_2:
	shl.b32 	%r36, %r4, 8;
	add.s32 	%r38, %r36, %r29;
	add.s32 	%r53, %r38, 128;
	shl.b32 	%r39, %r3, 3;
	mov.u32 	%r40, _ZZ10cuda_sgemmILj32ELj32ELj32ELj4EEvPfS0_S0_iiiE8b_shared;
	add.s32 	%r41, %r39, %r40;
	add.s32 	%r52, %r41, 512;
	add.s32 	%r42, %r8, %r51;
	cvt.u64.u32 	%rd8, %r42;
	add.s64 	%rd9, %rd8, %rd2;
	shl.b64 	%rd10, %rd9, 2;
	add.s64 	%rd11, %rd3, %rd10;
	ld.global.v4.f32 	{%f19, %f20, %f21, %f22}, [%rd11];
	st.shared.v4.f32 	[%r6], {%f19, %f20, %f21, %f22};
	add.s32 	%r43, %r51, %r2;
	mad.lo.s32 	%r44, %r43, %r20, %r7;
	cvt.u64.u32 	%rd12, %r44;
	add.s64 	%rd13, %rd12, %rd1;
	shl.b64 	%rd14, %rd13, 2;
	add.s64 	%rd15, %rd4, %rd14;
	ld.global.v4.f32 	{%f23, %f24, %f25, %f26}, [%rd15];
	st.shared.v4.f32 	[%r9], {%f23, %f24, %f25, %f26};
	bar.sync 	0;
	mov.b32 	%r54, 128;
$L__BB0_3:
	ld.shared.f32 	%f27, [%r53+-128];
	ld.shared.f32 	%f28, [%r53];
	ld.shared.f32 	%f29, [%r52+-512];
	ld.shared.f32 	%f30, [%r52+-508];
	fma.rn.f32 	%f31, %f27, %f29, %f94;
	fma.rn.f32 	%f32, %f27, %f30, %f93;
	fma.rn.f32 	%f33, %f28, %f29, %f92;
	fma.rn.f32 	%f34, %f28, %f30, %f91;
	ld.shared.f32 	%f35, [%r53+-124];
	ld.shared.f32 	%f36, [%r53+4];
	ld.shared.f32 	%f37, [%r52+-384];
	ld.shared.f32 	%f38, [%r52+-380];
	fma.rn.f32 	%f39, %f35, %f37, %f31;
	fma.rn.f32 	%f40, %f35, %f38, %f32;
	fma.rn.f32 	%f41, %f36, %f37, %f33;
	fma.rn.f32 	%f42, %f36, %f38, %f34;
	ld.shared.f32 	%f43, [%r53+-120];
	ld.shared.f32 	%f44, [%r53+8];
	ld.shared.f32 	%f45, [%r52+-256];
	ld.shared.f32 	%f46, [%r52+-252];
	fma.rn.f32 	%f47, %f43, %f45, %f39;
	fma.rn.f32 	%f48, %f43, %f46, %f40;
	fma.rn.f32 	%f49, %f44, %f45, %f41;
	fma.rn.f32 	%f50, %f44, %f46, %f42;
	ld.shared.f32 	%f51, [%r53+-116];
	ld.shared.f32 	%f52, [%r53+12];
	ld.shared.f32 	%f53, [%r52+-128];
	ld.shared.f32 	%f54, [%r52+-124];
	fma.rn.f32 	%f55, %f51, %f53, %f47;
	fma.rn.f32 	%f56, %f51, %f54, %f48;
	fma.rn.f32 	%f57, %f52, %f53, %f49;
	fma.rn.f32 	%f58, %f52, %f54, %f50;
	ld.shared.f32 	%f59, [%r53+-112];
	ld.shared.f32 	%f60, [%r53+16];
	ld.shared.f32 	%f61, [%r52];
	ld.shared.f32 	%f62, [%r52+4];
	fma.rn.f32 	%f63, %f59, %f61, %f55;
	fma.rn.f32 	%f64, %f59, %f62, %f56;
	fma.rn.f32 	%f65, %f60, %f61, %f57;
	fma.rn.f32 	%f66, %f60, %f62, %f58;
	ld.shared.f32 	%f67, [%r53+-108];
	ld.shared.f32 	%f68, [%r53+20];
	ld.shared.f32 	%f69, [%r52+128];
	ld.shared.f32 	%f70, [%r52+132];
	fma.rn.f32 	%f71, %f67, %f69, %f63;
	fma.rn.f32 	%f72, %f67, %f70, %f64;
	fma.rn.f32 	%f73, %f68, %f69, %f65;
	fma.rn.f32 	%f74, %f68, %f70, %f66;
	ld.shared.f32 	%f75, [%r53+-104];
	ld.shared.f32 	%f76, [%r53+24];
	ld.shared.f32 	%f77, [%r52+256];
	ld.shared.f32 	%f78, [%r52+260];
	fma.rn.f32 	%f79, %f75, %f77, %f71;
	fma.rn.f32 	%f80, %f75, %f78, %f72;
	fma.rn.f32 	%f81, %f76, %f77, %f73;
	fma.rn.f32 	%f82, %f76, %f78, %f74;
	ld.shared.f32 	%f83, [%r53+-100];
	ld.shared.f32 	%f84, [%r53+28];
	ld.shared.f32 	%f85, [%r52+384];
	ld.shared.f32 	%f86, [%r52+388];
	fma.rn.f32 	%f94, %f83, %f85, %f79;
	fma.rn.f32 	%f93, %f83, %f86, %f80;
	fma.rn.f32 	%f92, %f84, %f85, %f81;
	fma.rn.f32 	%f91, %f84, %f86, %f82;
	add.s32 	%r54, %r54, 32;
	add.s32 	%r53, %r53, 32;
	add.s32 	%r52, %r52, 1024;
	setp.ne.s32 	%p2, %r54, 256;
	@%p2 bra 	$L__BB0_3;
	bar.sync 	0;
	add.s32 	%r51, %r51, 32;
	setp.lt.s32 	%p3, %r51, %r21;
	@%p3 bra 	$L__BB0_2;
$L__BB0_5:
	ld.param.u64 	%rd27, [_Z10cuda_sgemmILj32ELj32ELj32ELj4EEvPfS0_S0_iii_param_2];
	cvta.to.global.u64 	%rd16, %rd27;
	mul.lo.s32 	%r45, %r5, %r20;
	cvt.u64.u32 	%rd17, %r45;
	add.s64 	%rd18, %rd17, %rd1;
	shl.b32 	%r46, %r3, 1;
	mul.lo.s32 	%r47, %r4, %r20;
	shl.b32 	%r48, %r47, 1;
	add.s32 	%r49, %r48, %r46;
	cvt.s64.s32 	%rd19, %r49;
	add.s64 	%rd20, %rd18, %rd19;
	shl.b64 	%rd21, %rd20, 2;
	add.s64 	%rd22, %rd16, %rd21;
	st.global.f32 	[%rd22], %f94;
	st.global.f32 	[%rd22+4], %f93;
	add.s32 	%r50, %r49, %r20;
	cvt.s64.s32 	%rd23, %r50;
	add.s64 	%rd24, %rd18, %rd23;
	shl.b64 	%rd25, %rd24, 2;
	add.s64 	%rd26, %rd16, %rd25;
	st.global.f32 	[%rd26], %f92;
	st.global.f32 	[%rd26+4], %f91;
	ret;

}


// ===== COMPILED SASS (sm_100) =====

	.target	sm_100

	.elftype	@"ET_EXEC"


//--------------------- .note.nv.tkinfo           --------------------------
	.section	.note.nv.tkinfo,"",@"SHT_NOTE"
	.sectionflags	@"SHF_NOTE_NV_TKINFO"
	.tkinfo
        /*0018*/ 	.word	0x00000002
        /*0030*/ 	.string	""
        /*0030*/ 	.string	"ptxas"
        /*0030*/ 	.string	"Cuda compilation tools, release 13.0, V13.0.88"
        /*0030*/ 	.string	"Build cuda_13.0.r13.0/compiler.36424714_0"
        /*0030*/ 	.string	"-arch sm_100 -m 64 "



//--------------------- .note.nv.cuinfo           --------------------------
	.section	.note.nv.cuinfo,"",@"SHT_NOTE"
	.sectionflags	@"SHF_NOTE_NV_CUINFO"
        /*0018*/ 	.short	0x0002
        /*001a*/ 	.short	0x0064
        /*001c*/ 	.short	0x0082
	.zero		2


//--------------------- .nv.info                  --------------------------
	.section	.nv.info,"",@"SHT_CUDA_INFO"
	.align	4


	//----- nvinfo : EIATTR_REGCOUNT
	.align		4
        /*0000*/ 	.byte	0x04, 0x2f
        /*0002*/ 	.short	(.L_1 - .L_0)
	.align		4
.L_0:
        /*0004*/ 	.word	index@(_Z10cuda_sgemmILj32ELj32ELj32ELj4EEvPfS0_S0_iii)
        /*0008*/ 	.word	0x00000020


	//----- nvinfo : EIATTR_FRAME_SIZE
	.align		4
.L_1:
        /*000c*/ 	.byte	0x04, 0x11
        /*000e*/ 	.short	(.L_3 - .L_2)
	.align		4
.L_2:
        /*0010*/ 	.word	index@(_Z10cuda_sgemmILj32ELj32ELj32ELj4EEvPfS0_S0_iii)
        /*0014*/ 	.word	0x00000000


	//----- nvinfo : EIATTR_MIN_STACK_SIZE
	.align		4
.L_3:
        /*0018*/ 	.byte	0x04, 0x12
        /*001a*/ 	.short	(.L_5 - .L_4)
	.align		4
.L_4:
        /*001c*/ 	.word	index@(_Z10cuda_sgemmILj32ELj32ELj32ELj4EEvPfS0_S0_iii)
        /*0020*/ 	.word	0x00000000
.L_5:


//--------------------- .nv.compat                --------------------------
	.section	.nv.compat,"",@"SHT_CUDA_COMPAT_INFO"
	.align	4
        /*0000*/ 	.byte	0x02, 0x09, 0x00, 0x00, 0x02, 0x02, 0x01, 0x00, 0x02, 0x05, 0x05, 0x00, 0x03, 0x07, 0x01, 0x01
        /*0010*/ 	.byte	0x02, 0x03, 0x00, 0x00, 0x02, 0x06, 0x01, 0x00, 0x04, 0x0b, 0x08, 0x00, 0x09, 0x00, 0x00, 0x00
        /*0020*/ 	.byte	0x00, 0x00, 0x00, 0x00


//--------------------- .nv.info._Z10cuda_sgemmILj32ELj32ELj32ELj4EEvPfS0_S0_iii --------------------------
	.section	.nv.info._Z10cuda_sgemmILj32ELj32ELj32ELj4EEvPfS0_S0_iii,"",@"SHT_CUDA_INFO"
	.sectionflags	@""
	.align	4


	//----- nvinfo : EIATTR_CUDA_API_VERSION
	.align		4
        /*0000*/ 	.byte	0x04, 0x37
        /*0002*/ 	.short	(.L_7 - .L_6)
.L_6:
        /*0004*/ 	.word	0x00000082


	//----- nvinfo : EIATTR_KPARAM_INFO
	.align		4
.L_7:
        /*0008*/ 	.byte	0x04, 0x17
        /*000a*/ 	.short	(.L_9 - .L_8)
.L_8:
        /*000c*/ 	.word	0x00000000
        /*0010*/ 	.short	0x0005
        /*0012*/ 	.short	0x0020
        /*0014*/ 	.byte	0x00, 0xf0, 0x11, 0x00


	//----- nvinfo : EIATTR_KPARAM_INFO
	.align		4
.L_9:
        /*0018*/ 	.byte	0x04, 0x17
        /*001a*/ 	.short	(.L_11 - .L_10)
.L_10:
        /*001c*/ 	.word	0x00000000
        /*0020*/ 	.short	0x0004
        /*0022*/ 	.short	0x001c
        /*0024*/ 	.byte	0x00, 0xf0, 0x11, 0x00


	//----- nvinfo : EIATTR_KPARAM_INFO
	.align		4
.L_11:
        /*0028*/ 	.byte	0x04, 0x17
        /*002a*/ 	.short	(.L_13 - .L_12)
.L_12:
        /*002c*/ 	.word	0x00000000
        /*0030*/ 	.short	0x0003
        /*0032*/ 	.short	0x0018
        /*0034*/ 	.byte	0x00, 0xf0, 0x11, 0x00


	//----- nvinfo : EIATTR_KPARAM_INFO
	.align		4
.L_13:
        /*0038*/ 	.byte	0x04, 0x17
        /*003a*/ 	.short	(.L_15 - .L_14)
.L_14:
        /*003c*/ 	.word	0x00000000
        /*0040*/ 	.short	0x0002
        /*0042*/ 	.short	0x0010
        /*0044*/ 	.byte	0x00, 0xf5, 0x21, 0x00


	//----- nvinfo : EIATTR_KPARAM_INFO
	.align		4
.L_15:
        /*0048*/ 	.byte	0x04, 0x17
        /*004a*/ 	.short	(.L_17 - .L_16)
.L_16:
        /*004c*/ 	.word	0x00000000
        /*0050*/ 	.short	0x0001
        /*0052*/ 	.short	0x0008
        /*0054*/ 	.byte	0x00, 0xf5, 0x21, 0x00


	//----- nvinfo : EIATTR_KPARAM_INFO
	.align		4
.L_17:
        /*0058*/ 	.byte	0x04, 0x17
        /*005a*/ 	.short	(.L_19 - .L_18)
.L_18:
        /*005c*/ 	.word	0x00000000
        /*0060*/ 	.short	0x0000
        /*0062*/ 	.short	0x0000
        /*0064*/ 	.byte	0x00, 0xf5, 0x21, 0x00


	//----- nvinfo : EIATTR_SPARSE_MMA_MASK
	.align		4
.L_19:
        /*0068*/ 	.byte	0x03, 0x50
        /*006a*/ 	.short	0x0000


	//----- nvinfo : EIATTR_MAXREG_COUNT
	.align		4
        /*006c*/ 	.byte	0x03, 0x1b
        /*006e*/ 	.short	0x00ff


	//----- nvinfo : EIATTR_NUM_BARRIERS
	.align		4
        /*0070*/ 	.byte	0x02, 0x4c
        /*0072*/ 	.byte	0x01
	.zero		1


	//----- nvinfo : EIATTR_MERCURY_ISA_VERSION
	.align		4
        /*0074*/ 	.byte	0x03, 0x5f
        /*0076*/ 	.short	0x0101


	//----- nvinfo : EIATTR_VRC_CTA_INIT_COUNT
	.align		4
        /*0078*/ 	.byte	0x02, 0x4a
	.zero		1
	.zero		1


	//----- nvinfo : EIATTR_EXIT_INSTR_OFFSETS
	.align		4
        /*007c*/ 	.byte	0x04, 0x1c
        /*007e*/ 	.short	(.L_21 - .L_20)


	//   ....[0]....
.L_20:
        /*0080*/ 	.word	0x00000840


	//----- nvinfo : EIATTR_CBANK_PARAM_SIZE
	.align		4
.L_21:
        /*0084*/ 	.byte	0x03, 0x19
        /*0086*/ 	.short	0x0024


	//----- nvinfo : EIATTR_PARAM_CBANK
	.align		4
        /*0088*/ 	.byte	0x04, 0x0a
        /*008a*/ 	.short	(.L_23 - .L_22)
	.align		4
.L_22:
        /*008c*/ 	.word	index@(.nv.constant0._Z10cuda_sgemmILj32ELj32ELj32ELj4EEvPfS0_S0_iii)
        /*0090*/ 	.short	0x0380
        /*0092*/ 	.short	0x0024


	//----- nvinfo : EIATTR_SW_WAR
	.align		4
.L_23:
        /*0094*/ 	.byte	0x04, 0x36
        /*0096*/ 	.short	(.L_25 - .L_24)
.L_24:
        /*0098*/ 	.word	0x00000008
.L_25:


//--------------------- .nv.callgraph             --------------------------
	.section	.nv.callgraph,"",@"SHT_CUDA_CALLGRAPH"
	.align	4
	.sectionentsize	8
	.align		4
        /*0000*/ 	.word	0x00000000
	.align		4
        /*0004*/ 	.word	0xffffffff
	.align		4
        /*0008*/ 	.word	0x00000000
	.align		4
        /*000c*/ 	.word	0xfffffffe
	.align		4
        /*0010*/ 	.word	0x00000000
	.align		4
        /*0014*/ 	.word	0xfffffffd
	.align		4
        /*0018*/ 	.word	0x00000000
	.align		4
        /*001c*/ 	.word	0xfffffffc


//--------------------- .text._Z10cuda_sgemmILj32ELj32ELj32ELj4EEvPfS0_S0_iii --------------------------
	.section	.text._Z10cuda_sgemmILj32ELj32ELj32ELj4EEvPfS0_S0_iii,"ax",@progbits
	.align	128
        .global         _Z10cuda_sgemmILj32ELj32ELj32ELj4EEvPfS0_S0_iii
        .type           _Z10cuda_sgemmILj32ELj32ELj32ELj4EEvPfS0_S0_iii,@function
        .size           _Z10cuda_sgemmILj32ELj32ELj32ELj4EEvPfS0_S0_iii,(.L_x_4 - _Z10cuda_sgemmILj32ELj32ELj32ELj4EEvPfS0_S0_iii)
        .other          _Z10cuda_sgemmILj32ELj32ELj32ELj4EEvPfS0_S0_iii,@"STO_CUDA_ENTRY STV_DEFAULT"
_Z10cuda_sgemmILj32ELj32ELj32ELj4EEvPfS0_S0_iii:
.text._Z10cuda_sgemmILj32ELj32ELj32ELj4EEvPfS0_S0_iii:
[----:B------:R-:W-:Y:S01]  /*0000*/  LDC R1, c[0x0][0x37c] ;  /* 0x0000df00ff017b82 */ /* 0x000fe20000000800 */
[----:B------:R-:W0:Y:S01]  /*0010*/  S2R R5, SR_TID.X ;  /* 0x0000000000057919 */ /* 0x000e220000002100 */
[----:B------:R-:W1:Y:S06]  /*0020*/  LDCU UR11, c[0x0][0x3a0] ;  /* 0x00007400ff0b77ac */ /* 0x000e6c0008000800 */
[----:B------:R-:W2:Y:S01]  /*0030*/  S2UR UR5, SR_CTAID.Y ;  /* 0x00000000000579c3 */ /* 0x000ea20000002600 */
[----:B------:R-:W-:Y:S01]  /*0040*/  CS2R R26, SRZ ;  /* 0x00000000001a7805 */ /* 0x000fe2000001ff00 */
[----:B------:R-:W0:Y:S01]  /*0050*/  S2R R0, SR_TID.Y ;  /* 0x0000000000007919 */ /* 0x000e220000002200 */
[----:B------:R-:W0:Y:S01]  /*0060*/  LDCU UR4, c[0x0][0x360] ;  /* 0x00006c00ff0477ac */ /* 0x000e220008000800 */
[----:B------:R-:W-:Y:S01]  /*0070*/  CS2R R18, SRZ ;  /* 0x0000000000127805 */ /* 0x000fe2000001ff00 */
[----:B------:R-:W3:Y:S03]  /*0080*/  LDCU.64 UR12, c[0x0][0x358] ;  /* 0x00006b00ff0c77ac */ /* 0x000ee60008000a00 */
[----:B------:R-:W4:Y:S01]  /*0090*/  S2UR UR6, SR_CTAID.X ;  /* 0x00000000000679c3 */ /* 0x000f220000002500 */
[----:B-1----:R-:W-:-:S02]  /*00a0*/  UISETP.GE.AND UP0, UPT, UR11, 0x1, UPT ;  /* 0x000000010b00788c */ /* 0x002fc4000bf06270 */
[----:B--2---:R-:W-:Y:S02]  /*00b0*/  USHF.L.U32 UR5, UR5, 0x5, URZ ;  /* 0x0000000505057899 */ /* 0x004fe400080006ff */
[----:B----4-:R-:W-:Y:S01]  /*00c0*/  USHF.L.U32 UR6, UR6, 0x5, URZ ;  /* 0x0000000506067899 */ /* 0x010fe200080006ff */
[----:B0-----:R-:W-:-:S05]  /*00d0*/  IMAD R22, R0, UR4, R5 ;  /* 0x0000000400167c24 */ /* 0x001fca000f8e0205 */
[----:B------:R-:W-:Y:S02]  /*00e0*/  LOP3.LUT R23, R22, 0xf, RZ, 0xc0, !PT ;  /* 0x0000000f16177812 */ /* 0x000fe400078ec0ff */
[----:B------:R-:W-:Y:S01]  /*00f0*/  SHF.R.U32.HI R22, RZ, 0x4, R22 ;  /* 0x00000004ff167819 */ /* 0x000fe20000011616 */
[----:B---3--:R-:W-:Y:S06]  /*0100*/  BRA.U !UP0, `(.L_x_0) ;  /* 0x00000005087c7547 */ /* 0x008fec000b800000 */
[----:B------:R-:W0:Y:S01]  /*0110*/  S2UR UR9, SR_CgaCtaId ;  /* 0x00000000000979c3 */ /* 0x000e220000008800 */
[----:B------:R-:W-:Y:S01]  /*0120*/  UMOV UR4, 0x400 ;  /* 0x0000040000047882 */ /* 0x000fe20000000000 */
[----:B------:R-:W-:Y:S01]  /*0130*/  SHF.L.U32 R3, R5, 0x2, RZ ;  /* 0x0000000205037819 */ /* 0x000fe200000006ff */
[----:B------:R-:W-:Y:S01]  /*0140*/  UIADD3 UR8, UPT, UPT, UR4, 0x1000, URZ ;  /* 0x0000100004087890 */ /* 0x000fe2000fffe0ff */
[----:B------:R-:W-:Y:S01]  /*0150*/  HFMA2 R26, -RZ, RZ, 0, 0 ;  /* 0x00000000ff1a7431 */ /* 0x000fe200000001ff */
[----:B------:R-:W-:Y:S02]  /*0160*/  UIMAD UR10, UR5, UR11, URZ ;  /* 0x0000000b050a72a4 */ /* 0x000fe4000f8e02ff */
[----:B------:R-:W-:Y:S01]  /*0170*/  IMAD R17, R0, UR11, R3 ;  /* 0x0000000b00117c24 */ /* 0x000fe2000f8e0203 */
[----:B0-----:R-:W-:Y:S02]  /*0180*/  ULEA UR7, UR9, UR4, 0x18 ;  /* 0x0000000409077291 */ /* 0x001fe4000f8ec0ff */
[----:B------:R-:W-:Y:S01]  /*0190*/  ULEA UR8, UR9, UR8, 0x18 ;  /* 0x0000000809087291 */ /* 0x000fe2000f8ec0ff */
[----:B------:R-:W-:-:S03]  /*01a0*/  UMOV UR4, URZ ;  /* 0x000000ff00047c82 */ /* 0x000fc60008000000 */
[C---:B------:R-:W-:Y:S02]  /*01b0*/  LEA R2, R0.reuse, UR7, 0x7 ;  /* 0x0000000700027c11 */ /* 0x040fe4000f8e38ff */
[----:B------:R-:W-:Y:S02]  /*01c0*/  LEA R16, R0, UR8, 0x7 ;  /* 0x0000000800107c11 */ /* 0x000fe4000f8e38ff */
[C---:B------:R-:W-:Y:S02]  /*01d0*/  LEA R2, R5.reuse, R2, 0x4 ;  /* 0x0000000205027211 */ /* 0x040fe400078e20ff */
[----:B------:R-:W-:-:S07]  /*01e0*/  LEA R16, R5, R16, 0x4 ;  /* 0x0000001005107211 */ /* 0x000fce00078e20ff */
.L_x_2:
[----:B------:R-:W0:Y:S01]  /*01f0*/  LDCU UR8, c[0x0][0x39c] ;  /* 0x00007380ff0877ac */ /* 0x000e220008000800 */
[----:B------:R-:W-:Y:S02]  /*0200*/  IADD3 R6, PT, PT, R0, UR4, RZ ;  /* 0x0000000400067c10 */ /* 0x000fe4000fffe0ff */
[----:B------:R-:W-:Y:S01]  /*0210*/  IADD3 R4, PT, PT, R17, UR4, RZ ;  /* 0x0000000411047c10 */ /* 0x000fe2000fffe0ff */
[----:B------:R-:W1:Y:S03]  /*0220*/  LDCU.128 UR16, c[0x0][0x380] ;  /* 0x00007000ff1077ac */ /* 0x000e660008000c00 */
[----:B------:R-:W-:Y:S01]  /*0230*/  IADD3 R5, P2, PT, R4, UR10, RZ ;  /* 0x0000000a04057c10 */ /* 0x000fe2000ff5e0ff */
[----:B------:R-:W2:Y:S01]  /*0240*/  S2UR UR9, SR_CgaCtaId ;  /* 0x00000000000979c3 */ /* 0x000ea20000008800 */
[----:B------:R-:W3:Y:S02]  /*0250*/  LDCU UR11, c[0x0][0x3a0] ;  /* 0x00007400ff0b77ac */ /* 0x000ee40008000800 */
[----:B------:R-:W-:Y:S01]  /*0260*/  IADD3.X R10, PT, PT, RZ, RZ, RZ, P2, !PT ;  /* 0x000000ffff0a7210 */ /* 0x000fe200017fe4ff */
[----:B0-----:R-:W-:Y:S01]  /*0270*/  IMAD R6, R6, UR8, R3 ;  /* 0x0000000806067c24 */ /* 0x001fe2000f8e0203 */
[----:B-1----:R-:W-:-:S04]  /*0280*/  LEA R4, P0, R5, UR16, 0x2 ;  /* 0x0000001005047c11 */ /* 0x002fc8000f8010ff */
[----:B------:R-:W-:Y:S02]  /*0290*/  IADD3 R6, P1, PT, R6, UR6, RZ ;  /* 0x0000000606067c10 */ /* 0x000fe4000ff3e0ff */
[----:B------:R-:W-:Y:S02]  /*02a0*/  LEA.HI.X R5, R5, UR17, R10, 0x2, P0 ;  /* 0x0000001105057c11 */ /* 0x000fe400080f140a */
[----:B------:R-:W-:Y:S02]  /*02b0*/  LEA R8, P2, R6, UR18, 0x2 ;  /* 0x0000001206087c11 */ /* 0x000fe4000f8410ff */
[----:B------:R-:W-:-:S04]  /*02c0*/  IADD3.X R7, PT, PT, RZ, RZ, RZ, P1, !PT ;  /* 0x000000ffff077210 */ /* 0x000fc80000ffe4ff */
[----:B------:R-:W-:Y:S02]  /*02d0*/  LEA.HI.X R9, R6, UR19, R7, 0x2, P2 ;  /* 0x0000001306097c11 */ /* 0x000fe400090f1407 */
[----:B------:R-:W4:Y:S04]  /*02e0*/  LDG.E.128 R4, desc[UR12][R4.64] ;  /* 0x0000000c04047981 */ /* 0x000f28000c1e1d00 */
[----:B------:R-:W5:Y:S01]  /*02f0*/  LDG.E.128 R8, desc[UR12][R8.64] ;  /* 0x0000000c08087981 */ /* 0x000f62000c1e1d00 */
[----:B------:R-:W-:Y:S01]  /*0300*/  UMOV UR8, 0x400 ;  /* 0x0000040000087882 */ /* 0x000fe20000000000 */
[----:B------:R-:W-:Y:S01]  /*0310*/  LEA R25, R22, UR7, 0x8 ;  /* 0x0000000716197c11 */ /* 0x000fe2000f8e40ff */
[----:B------:R-:W-:Y:S02]  /*0320*/  UIADD3 UR8, UPT, UPT, UR8, 0x1000, URZ ;  /* 0x0000100008087890 */ /* 0x000fe4000fffe0ff */
[----:B------:R-:W-:Y:S01]  /*0330*/  UIADD3 UR4, UPT, UPT, UR4, 0x20, URZ ;  /* 0x0000002004047890 */ /* 0x000fe2000fffe0ff */
[----:B------:R-:W-:Y:S01]  /*0340*/  IADD3 R25, PT, PT, R25, 0x80, RZ ;  /* 0x0000008019197810 */ /* 0x000fe20007ffe0ff */
[----:B--2---:R-:W-:-:S02]  /*0350*/  ULEA UR8, UR9, UR8, 0x18 ;  /* 0x0000000809087291 */ /* 0x004fc4000f8ec0ff */
[----:B---3--:R-:W-:-:S04]  /*0360*/  UISETP.GE.AND UP1, UPT, UR4, UR11, UPT ;  /* 0x0000000b0400728c */ /* 0x008fc8000bf26270 */
[----:B------:R-:W-:Y:S01]  /*0370*/  LEA R24, R23, UR8, 0x3 ;  /* 0x0000000817187c11 */ /* 0x000fe2000f8e18ff */
[----:B------:R-:W-:-:S03]  /*0380*/  UMOV UR8, 0x80 ;  /* 0x0000008000087882 */ /* 0x000fc60000000000 */
[----:B------:R-:W-:Y:S01]  /*0390*/  IADD3 R24, PT, PT, R24, 0x200, RZ ;  /* 0x0000020018187810 */ /* 0x000fe20007ffe0ff */
[----:B----4-:R0:W-:Y:S04]  /*03a0*/  STS.128 [R2], R4 ;  /* 0x0000000402007388 */ /* 0x0101e80000000c00 */
[----:B-----5:R0:W-:Y:S01]  /*03b0*/  STS.128 [R16], R8 ;  /* 0x0000000810007388 */ /* 0x0201e20000000c00 */
[----:B------:R-:W-:Y:S06]  /*03c0*/  BAR.SYNC.DEFER_BLOCKING 0x0 ;  /* 0x0000000000007b1d */ /* 0x000fec0000010000 */
.L_x_1:
[----:B0-----:R-:W-:Y:S01]  /*03d0*/  LDS.64 R10, [R24+-0x200] ;  /* 0xfffe0000180a7984 */ /* 0x001fe20000000a00 */
[----:B------:R-:W-:-:S03]  /*03e0*/  UIADD3 UR8, UPT, UPT, UR8, 0x20, URZ ;  /* 0x0000002008087890 */ /* 0x000fc6000fffe0ff */
[----:B------:R-:W0:Y:S01]  /*03f0*/  LDS.128 R12, [R25+-0x80] ;  /* 0xffff8000190c7984 */ /* 0x000e220000000c00 */
[----:B------:R-:W-:-:S03]  /*0400*/  UISETP.NE.AND UP0, UPT, UR8, 0x100, UPT ;  /* 0x000001000800788c */ /* 0x000fc6000bf05270 */
[----:B------:R-:W1:Y:S04]  /*0410*/  LDS.128 R4, [R25] ;  /* 0x0000000019047984 */ /* 0x000e680000000c00 */
[----:B------:R-:W2:Y:S04]  /*0420*/  LDS.64 R8, [R24+-0x180] ;  /* 0xfffe800018087984 */ /* 0x000ea80000000a00 */
[----:B------:R-:W3:Y:S01]  /*0430*/  LDS.64 R20, [R24+-0x100] ;  /* 0xffff000018147984 */ /* 0x000ee20000000a00 */
[C---:B0-----:R-:W-:Y:S01]  /*0440*/  FFMA R29, R12.reuse, R10, R19 ;  /* 0x0000000a0c1d7223 */ /* 0x041fe20000000013 */
[----:B------:R-:W-:-:S02]  /*0450*/  FFMA R12, R12, R11, R18 ;  /* 0x0000000b0c0c7223 */ /* 0x000fc40000000012 */
[----:B------:R-:W0:Y:S01]  /*0460*/  LDS.64 R18, [R24+-0x80] ;  /* 0xffff800018127984 */ /* 0x000e220000000a00 */
[C---:B-1----:R-:W-:Y:S01]  /*0470*/  FFMA R10, R4.reuse, R10, R27 ;  /* 0x0000000a040a7223 */ /* 0x042fe2000000001b */
[----:B------:R-:W-:Y:S01]  /*0480*/  FFMA R4, R4, R11, R26 ;  /* 0x0000000b04047223 */ /* 0x000fe2000000001a */
[C---:B--2---:R-:W-:Y:S01]  /*0490*/  FFMA R29, R8.reuse, R13, R29 ;  /* 0x0000000d081d7223 */ /* 0x044fe2000000001d */
[----:B------:R-:W-:Y:S01]  /*04a0*/  FFMA R11, R13, R9, R12 ;  /* 0x000000090d0b7223 */ /* 0x000fe2000000000c */
[----:B------:R-:W-:Y:S01]  /*04b0*/  FFMA R10, R8, R5, R10 ;  /* 0x00000005080a7223 */ /* 0x000fe2000000000a */
[----:B------:R-:W-:Y:S01]  /*04c0*/  FFMA R27, R5, R9, R4 ;  /* 0x00000009051b7223 */ /* 0x000fe20000000004 */
[----:B---3--:R-:W-:Y:S01]  /*04d0*/  FFMA R13, R20, R14, R29 ;  /* 0x0000000e140d7223 */ /* 0x008fe2000000001d */
[-C--:B------:R-:W-:Y:S01]  /*04e0*/  FFMA R14, R14, R21.reuse, R11 ;  /* 0x000000150e0e7223 */ /* 0x080fe2000000000b */
[----:B------:R-:W-:Y:S01]  /*04f0*/  FFMA R20, R20, R6, R10 ;  /* 0x0000000614147223 */ /* 0x000fe2000000000a */
[----:B------:R-:W-:Y:S01]  /*0500*/  LDS.64 R4, [R24] ;  /* 0x0000000018047984 */ /* 0x000fe20000000a00 */
[----:B------:R-:W-:-:S03]  /*0510*/  FFMA R26, R6, R21, R27 ;  /* 0x00000015061a7223 */ /* 0x000fc6000000001b */
[----:B------:R-:W1:Y:S01]  /*0520*/  LDS.128 R8, [R25+-0x70] ;  /* 0xffff900019087984 */ /* 0x000e620000000c00 */
[C---:B0-----:R-:W-:Y:S01]  /*0530*/  FFMA R21, R18.reuse, R15, R13 ;  /* 0x0000000f12157223 */ /* 0x041fe2000000000d */
[----:B------:R-:W-:Y:S01]  /*0540*/  FFMA R6, R15, R19, R14 ;  /* 0x000000130f067223 */ /* 0x000fe2000000000e */
[----:B------:R-:W-:Y:S01]  /*0550*/  FFMA R27, R18, R7, R20 ;  /* 0x00000007121b7223 */ /* 0x000fe20000000014 */
[----:B------:R0:W2:Y:S01]  /*0560*/  LDS.128 R12, [R25+0x10] ;  /* 0x00001000190c7984 */ /* 0x0000a20000000c00 */
[----:B------:R-:W-:-:S03]  /*0570*/  FFMA R20, R7, R19, R26 ;  /* 0x0000001307147223 */ /* 0x000fc6000000001a */
[----:B------:R-:W3:Y:S01]  /*0580*/  LDS.64 R18, [R24+0x80] ;  /* 0x0000800018127984 */ /* 0x000ee20000000a00 */
[----:B0-----:R-:W-:Y:S01]  /*0590*/  IADD3 R25, PT, PT, R25, 0x20, RZ ;  /* 0x0000002019197810 */ /* 0x001fe20007ffe0ff */
[CC--:B-1----:R-:W-:Y:S01]  /*05a0*/  FFMA R21, R8.reuse, R4.reuse, R21 ;  /* 0x0000000408157223 */ /* 0x0c2fe20000000015 */
[-C--:B------:R-:W-:Y:S02]  /*05b0*/  FFMA R8, R8, R5.reuse, R6 ;  /* 0x0000000508087223 */ /* 0x080fe40000000006 */
[----:B------:R-:W0:Y:S01]  /*05c0*/  LDS.64 R6, [R24+0x100] ;  /* 0x0001000018067984 */ /* 0x000e220000000a00 */
[C---:B--2---:R-:W-:Y:S01]  /*05d0*/  FFMA R26, R12.reuse, R4, R27 ;  /* 0x000000040c1a7223 */ /* 0x044fe2000000001b */
[----:B------:R-:W-:Y:S02]  /*05e0*/  FFMA R20, R12, R5, R20 ;  /* 0x000000050c147223 */ /* 0x000fe40000000014 */
[----:B------:R1:W2:Y:S01]  /*05f0*/  LDS.64 R4, [R24+0x180] ;  /* 0x0001800018047984 */ /* 0x0002a20000000a00 */
[C---:B---3--:R-:W-:Y:S01]  /*0600*/  FFMA R21, R18.reuse, R9, R21 ;  /* 0x0000000912157223 */ /* 0x048fe20000000015 */
[----:B------:R-:W-:Y:S01]  /*0610*/  FFMA R27, R18, R13, R26 ;  /* 0x0000000d121b7223 */ /* 0x000fe2000000001a */
[-C--:B------:R-:W-:Y:S01]  /*0620*/  FFMA R9, R9, R19.reuse, R8 ;  /* 0x0000001309097223 */ /* 0x080fe20000000008 */
[----:B------:R-:W-:Y:S01]  /*0630*/  FFMA R13, R13, R19, R20 ;  /* 0x000000130d0d7223 */ /* 0x000fe20000000014 */
[----:B-1----:R-:W-:Y:S01]  /*0640*/  IADD3 R24, PT, PT, R24, 0x400, RZ ;  /* 0x0000040018187810 */ /* 0x002fe20007ffe0ff */
[C---:B0-----:R-:W-:Y:S01]  /*0650*/  FFMA R21, R6.reuse, R10, R21 ;  /* 0x0000000a06157223 */ /* 0x041fe20000000015 */
[----:B------:R-:W-:Y:S01]  /*0660*/  FFMA R6, R6, R14, R27 ;  /* 0x0000000e06067223 */ /* 0x000fe2000000001b */
[-C--:B------:R-:W-:Y:S01]  /*0670*/  FFMA R10, R10, R7.reuse, R9 ;  /* 0x000000070a0a7223 */ /* 0x080fe20000000009 */
[----:B------:R-:W-:Y:S01]  /*0680*/  FFMA R14, R14, R7, R13 ;  /* 0x000000070e0e7223 */ /* 0x000fe2000000000d */
[----:B--2---:R-:W-:-:S02]  /*0690*/  FFMA R19, R4, R11, R21 ;  /* 0x0000000b04137223 */ /* 0x004fc40000000015 */
[----:B------:R-:W-:Y:S01]  /*06a0*/  FFMA R18, R11, R5, R10 ;  /* 0x000000050b127223 */ /* 0x000fe2000000000a */
[----:B------:R-:W-:Y:S01]  /*06b0*/  FFMA R27, R4, R15, R6 ;  /* 0x0000000f041b7223 */ /* 0x000fe20000000006 */
[----:B------:R-:W-:Y:S01]  /*06c0*/  FFMA R26, R15, R5, R14 ;  /* 0x000000050f1a7223 */ /* 0x000fe2000000000e */
[----:B------:R-:W-:Y:S06]  /*06d0*/  BRA.U UP0, `(.L_x_1) ;  /* 0xfffffffd003c7547 */ /* 0x000fec000b83ffff */
[----:B------:R-:W-:Y:S06]  /*06e0*/  BAR.SYNC.DEFER_BLOCKING 0x0 ;  /* 0x0000000000007b1d */ /* 0x000fec0000010000 */
[----:B------:R-:W-:Y:S05]  /*06f0*/  BRA.U !UP1, `(.L_x_2) ;  /* 0xfffffff909bc7547 */ /* 0x000fea000b83ffff */
.L_x_0:
[----:B------:R-:W0:Y:S01]  /*0700*/  LDCU UR7, c[0x0][0x39c] ;  /* 0x00007380ff0777ac */ /* 0x000e220008000800 */
[----:B------:R-:W1:Y:S01]  /*0710*/  LDCU.64 UR8, c[0x0][0x390] ;  /* 0x00007200ff0877ac */ /* 0x000e620008000a00 */
[----:B0-----:R-:W-:Y:S01]  /*0720*/  IMAD R0, R22, UR7, R23 ;  /* 0x0000000716007c24 */ /* 0x001fe2000f8e0217 */
[----:B------:R-:W-:-:S04]  /*0730*/  UIMAD UR5, UR5, UR7, URZ ;  /* 0x00000007050572a4 */ /* 0x000fc8000f8e02ff */
[----:B------:R-:W-:Y:S01]  /*0740*/  SHF.L.U32 R0, R0, 0x1, RZ ;  /* 0x0000000100007819 */ /* 0x000fe200000006ff */
[----:B------:R-:W-:-:S03]  /*0750*/  UIADD3 UR6, UP0, UPT, UR5, UR6, URZ ;  /* 0x0000000605067290 */ /* 0x000fc6000ff1e0ff */
[C---:B------:R-:W-:Y:S01]  /*0760*/  IADD3 R3, PT, PT, R0.reuse, UR7, RZ ;  /* 0x0000000700037c10 */ /* 0x040fe2000fffe0ff */
[----:B------:R-:W-:Y:S02]  /*0770*/  UIADD3.X UR4, UPT, UPT, URZ, URZ, URZ, UP0, !UPT ;  /* 0x000000ffff047290 */ /* 0x000fe400087fe4ff */
[C---:B------:R-:W-:Y:S02]  /*0780*/  IADD3 R6, P0, PT, R0.reuse, UR6, RZ ;  /* 0x0000000600067c10 */ /* 0x040fe4000ff1e0ff */
[C---:B------:R-:W-:Y:S02]  /*0790*/  IADD3 R5, P1, PT, R3.reuse, UR6, RZ ;  /* 0x0000000603057c10 */ /* 0x040fe4000ff3e0ff */
[----:B------:R-:W-:Y:S02]  /*07a0*/  LEA.HI.X.SX32 R7, R0, UR4, 0x1, P0 ;  /* 0x0000000400077c11 */ /* 0x000fe400080f0eff */
[----:B-1----:R-:W-:Y:S02]  /*07b0*/  LEA R2, P0, R6, UR8, 0x2 ;  /* 0x0000000806027c11 */ /* 0x002fe4000f8010ff */
[----:B------:R-:W-:-:S02]  /*07c0*/  LEA.HI.X.SX32 R0, R3, UR4, 0x1, P1 ;  /* 0x0000000403007c11 */ /* 0x000fc400088f0eff */
[C---:B------:R-:W-:Y:S02]  /*07d0*/  LEA R4, P1, R5.reuse, UR8, 0x2 ;  /* 0x0000000805047c11 */ /* 0x040fe4000f8210ff */
[----:B------:R-:W-:Y:S02]  /*07e0*/  LEA.HI.X R3, R6, UR9, R7, 0x2, P0 ;  /* 0x0000000906037c11 */ /* 0x000fe400080f1407 */
[----:B------:R-:W-:-:S03]  /*07f0*/  LEA.HI.X R5, R5, UR9, R0, 0x2, P1 ;  /* 0x0000000905057c11 */ /* 0x000fc600088f1400 */
[----:B------:R-:W-:Y:S04]  /*0800*/  STG.E desc[UR12][R2.64], R19 ;  /* 0x0000001302007986 */ /* 0x000fe8000c10190c */
[----:B------:R-:W-:Y:S04]  /*0810*/  STG.E desc[UR12][R2.64+0x4], R18 ;  /* 0x0000041202007986 */ /* 0x000fe8000c10190c */
[----:B------:R-:W-:Y:S04]  /*0820*/  STG.E desc[UR12][R4.64], R27 ;  /* 0x0000001b04007986 */ /* 0x000fe8000c10190c */
[----:B------:R-:W-:Y:S01]  /*0830*/  STG.E desc[UR12][R4.64+0x4], R26 ;  /* 0x0000041a04007986 */ /* 0x000fe2000c10190c */
[----:B------:R-:W-:Y:S05]  /*0840*/  EXIT ;  /* 0x000000000000794d */ /* 0x000fea0003800000 */
.L_x_3:
[----:B------:R-:W-:-:S00]  /*0850*/  BRA `(.L_x_3) ;  /* 0xfffffffc00fc7947 */ /* 0x000fc0000383ffff */
[----:B------:R-:W-:-:S00]  /*0860*/  NOP ;  /* 0x0000000000007918 */ /* 0x000fc00000000000 */
        /* <DEDUP_REMOVED lines=9> */
.L_x_4:


//--------------------- .nv.shared._Z10cuda_sgemmILj32ELj32ELj32ELj4EEvPfS0_S0_iii --------------------------
	.section	.nv.shared._Z10cuda_sgemmILj32ELj32ELj32ELj4EEvPfS0_S0_iii,"aw",@nobits
	.sectionflags	@""
	.align	4
.nv.shared._Z10cuda_sgemmILj32ELj32ELj32ELj4EEvPfS0_S0_iii:
	.zero		9216


//--------------------- .nv.shared.reserved.0     --------------------------
	.section	.nv.shared.reserved.0,"aw",@nobits
	.weak		__nv_reservedSMEM_offset_0_alias
	.size		__nv_reservedSMEM_offset_0_alias, 0, 64
	.other		__nv_reservedSMEM_offset_0_alias,@"STO_CUDA_RESERVED_SHARED STV_DEFAULT"
__nv_reservedSMEM_offset_0_alias:
	.zero		0
	.zero		64


//--------------------- .nv.constant0._Z10cuda_sgemmILj32ELj32ELj32ELj4EEvPfS0_S0_iii --------------------------
	.section	.nv.constant0._Z10cuda_sgemmILj32ELj32ELj32ELj4EEvPfS0_S0_iii,"a",@progbits
	.sectionflags	@""
	.align	4
.nv.constant0._Z10cuda_sgemmILj32ELj32ELj32ELj4EEvPfS0_S0_iii:
	.zero		932


//--------------------- SYMBOLS --------------------------

	.type		.nv.reservedSmem.offset0,@object
	.size		.nv.reservedSmem.offset0,0x4
	.type		.nv.reservedSmem.cap,@object
	.size		.nv.reservedSmem.cap,0x4
